	.headerflags	@"EF_CUDA_TEXMODE_UNIFIED EF_CUDA_64BIT_ADDRESS EF_CUDA_ACCELERATORS EF_CUDA_SM90 EF_CUDA_VIRTUAL_SM(EF_CUDA_SM90)"
	.elftype	@"ET_EXEC"


//--------------------- .nv.info                  --------------------------
	.section	.nv.info,"",@"SHT_CUDA_INFO"
	.align	4


	//----- nvinfo : EIATTR_REGCOUNT
	.align		4
        /*0000*/ 	.byte	0x04, 0x2f
        /*0002*/ 	.short	(.L_3 - .L_2)
	.align		4
.L_2:
        /*0004*/ 	.word	index@(triton_poi_fused__native_batch_norm_legit_no_training_add_leaky_relu_24)
        /*0008*/ 	.word	0x00000012


	//----- nvinfo : EIATTR_MIN_STACK_SIZE
	.align		4
.L_3:
        /*000c*/ 	.byte	0x04, 0x12
        /*000e*/ 	.short	(.L_5 - .L_4)
	.align		4
.L_4:
        /*0010*/ 	.word	index@(triton_poi_fused__native_batch_norm_legit_no_training_add_leaky_relu_24)
        /*0014*/ 	.word	0x00000000


	//----- nvinfo : EIATTR_FRAME_SIZE
	.align		4
.L_5:
        /*0018*/ 	.byte	0x04, 0x11
        /*001a*/ 	.short	(.L_7 - .L_6)
	.align		4
.L_6:
        /*001c*/ 	.word	index@(triton_poi_fused__native_batch_norm_legit_no_training_add_leaky_relu_24)
        /*0020*/ 	.word	0x00000000


	//----- nvinfo : EIATTR_MIN_STACK_SIZE
	.align		4
.L_7:
        /*0024*/ 	.byte	0x04, 0x12
        /*0026*/ 	.short	(.L_9 - .L_8)
	.align		4
.L_8:
        /*0028*/ 	.word	index@(triton_poi_fused__native_batch_norm_legit_no_training_add_leaky_relu_24)
        /*002c*/ 	.word	0x00000000
.L_9:


//--------------------- .nv.info.triton_poi_fused__native_batch_norm_legit_no_training_add_leaky_relu_24 --------------------------
	.section	.nv.info.triton_poi_fused__native_batch_norm_legit_no_training_add_leaky_relu_24,"",@"SHT_CUDA_INFO"
	.sectionflags	@""
	.align	4


	//----- nvinfo : EIATTR_CUDA_API_VERSION
	.align		4
        /*0000*/ 	.byte	0x04, 0x37
        /*0002*/ 	.short	(.L_11 - .L_10)
.L_10:
        /*0004*/ 	.word	0x0000007c


	//----- nvinfo : EIATTR_KPARAM_INFO
	.align		4
.L_11:
        /*0008*/ 	.byte	0x04, 0x17
        /*000a*/ 	.short	(.L_13 - .L_12)
.L_12:
        /*000c*/ 	.word	0x00000000
        /*0010*/ 	.short	0x0007
        /*0012*/ 	.short	0x0038
        /*0014*/ 	.byte	0x00, 0xf0, 0x11, 0x00


	//----- nvinfo : EIATTR_KPARAM_INFO
	.align		4
.L_13:
        /*0018*/ 	.byte	0x04, 0x17
        /*001a*/ 	.short	(.L_15 - .L_14)
.L_14:
        /*001c*/ 	.word	0x00000000
        /*0020*/ 	.short	0x0006
        /*0022*/ 	.short	0x0030
        /*0024*/ 	.byte	0x00, 0xf4, 0x21, 0x00


	//----- nvinfo : EIATTR_KPARAM_INFO
	.align		4
.L_15:
        /*0028*/ 	.byte	0x04, 0x17
        /*002a*/ 	.short	(.L_17 - .L_16)
.L_16:
        /*002c*/ 	.word	0x00000000
        /*0030*/ 	.short	0x0005
        /*0032*/ 	.short	0x0028
        /*0034*/ 	.byte	0x00, 0xf4, 0x21, 0x00


	//----- nvinfo : EIATTR_KPARAM_INFO
	.align		4
.L_17:
        /*0038*/ 	.byte	0x04, 0x17
        /*003a*/ 	.short	(.L_19 - .L_18)
.L_18:
        /*003c*/ 	.word	0x00000000
        /*0040*/ 	.short	0x0004
        /*0042*/ 	.short	0x0020
        /*0044*/ 	.byte	0x00, 0xf4, 0x21, 0x00


	//----- nvinfo : EIATTR_KPARAM_INFO
	.align		4
.L_19:
        /*0048*/ 	.byte	0x04, 0x17
        /*004a*/ 	.short	(.L_21 - .L_20)
.L_20:
        /*004c*/ 	.word	0x00000000
        /*0050*/ 	.short	0x0003
        /*0052*/ 	.short	0x0018
        /*0054*/ 	.byte	0x00, 0xf4, 0x21, 0x00


	//----- nvinfo : EIATTR_KPARAM_INFO
	.align		4
.L_21:
        /*0058*/ 	.byte	0x04, 0x17
        /*005a*/ 	.short	(.L_23 - .L_22)
.L_22:
        /*005c*/ 	.word	0x00000000
        /*0060*/ 	.short	0x0002
        /*0062*/ 	.short	0x0010
        /*0064*/ 	.byte	0x00, 0xf4, 0x21, 0x00


	//----- nvinfo : EIATTR_KPARAM_INFO
	.align		4
.L_23:
        /*0068*/ 	.byte	0x04, 0x17
        /*006a*/ 	.short	(.L_25 - .L_24)
.L_24:
        /*006c*/ 	.word	0x00000000
        /*0070*/ 	.short	0x0001
        /*0072*/ 	.short	0x0008
        /*0074*/ 	.byte	0x00, 0xf4, 0x21, 0x00


	//----- nvinfo : EIATTR_KPARAM_INFO
	.align		4
.L_25:
        /*0078*/ 	.byte	0x04, 0x17
        /*007a*/ 	.short	(.L_27 - .L_26)
.L_26:
        /*007c*/ 	.word	0x00000000
        /*0080*/ 	.short	0x0000
        /*0082*/ 	.short	0x0000
        /*0084*/ 	.byte	0x00, 0xf4, 0x21, 0x00


	//----- nvinfo : EIATTR_SPARSE_MMA_MASK
	.align		4
.L_27:
        /*0088*/ 	.byte	0x03, 0x50
        /*008a*/ 	.short	0x0000


	//----- nvinfo : EIATTR_MAXREG_COUNT
	.align		4
        /*008c*/ 	.byte	0x03, 0x1b
        /*008e*/ 	.short	0x00ff


	//----- nvinfo : EIATTR_EXIT_INSTR_OFFSETS
	.align		4
        /*0090*/ 	.byte	0x04, 0x1c
        /*0092*/ 	.short	(.L_29 - .L_28)


	//   ....[0]....
.L_28:
        /*0094*/ 	.word	0x00000310


	//----- nvinfo : EIATTR_REQNTID
	.align		4
.L_29:
        /*0098*/ 	.byte	0x04, 0x10
        /*009a*/ 	.short	(.L_31 - .L_30)
.L_30:
        /*009c*/ 	.word	0x00000080
        /*00a0*/ 	.word	0x00000001
        /*00a4*/ 	.word	0x00000001


	//----- nvinfo : EIATTR_CBANK_PARAM_SIZE
	.align		4
.L_31:
        /*00a8*/ 	.byte	0x03, 0x19
        /*00aa*/ 	.short	0x003c


	//----- nvinfo : EIATTR_PARAM_CBANK
	.align		4
        /*00ac*/ 	.byte	0x04, 0x0a
        /*00ae*/ 	.short	(.L_33 - .L_32)
	.align		4
.L_32:
        /*00b0*/ 	.word	index@(.nv.constant0.triton_poi_fused__native_batch_norm_legit_no_training_add_leaky_relu_24)
        /*00b4*/ 	.short	0x0210
        /*00b6*/ 	.short	0x003c


	//----- nvinfo : EIATTR_SW_WAR
	.align		4
.L_33:
        /*00b8*/ 	.byte	0x04, 0x36
        /*00ba*/ 	.short	(.L_35 - .L_34)
.L_34:
        /*00bc*/ 	.word	0x00000008
.L_35:


//--------------------- .nv.callgraph             --------------------------
	.section	.nv.callgraph,"",@"SHT_CUDA_CALLGRAPH"
	.align	4
	.sectionentsize	8
	.align		4
        /*0000*/ 	.word	0x00000000
	.align		4
        /*0004*/ 	.word	0xffffffff
	.align		4
        /*0008*/ 	.word	0x00000000
	.align		4
        /*000c*/ 	.word	0xfffffffe
	.align		4
        /*0010*/ 	.word	0x00000000
	.align		4
        /*0014*/ 	.word	0xfffffffd
	.align		4
        /*0018*/ 	.word	0x00000000
	.align		4
        /*001c*/ 	.word	0xfffffffc


//--------------------- .nv.constant4             --------------------------
	.section	.nv.constant4,"a",@progbits
	.align	8
	.align		8
.nv.constant4:
        /*0000*/ 	.dword	_$_str
	.align		8
        /*0008*/ 	.dword	_$_str_$_2


//--------------------- .text.triton_poi_fused__native_batch_norm_legit_no_training_add_leaky_relu_24 --------------------------
	.section	.text.triton_poi_fused__native_batch_norm_legit_no_training_add_leaky_relu_24,"ax",@progbits
	.align	128
        .global         triton_poi_fused__native_batch_norm_legit_no_training_add_leaky_relu_24
        .type           triton_poi_fused__native_batch_norm_legit_no_training_add_leaky_relu_24,@function
        .size           triton_poi_fused__native_batch_norm_legit_no_training_add_leaky_relu_24,(.L_x_1 - triton_poi_fused__native_batch_norm_legit_no_training_add_leaky_relu_24)
        .other          triton_poi_fused__native_batch_norm_legit_no_training_add_leaky_relu_24,@"STO_CUDA_ENTRY STV_DEFAULT"
triton_poi_fused__native_batch_norm_legit_no_training_add_leaky_relu_24:
.text.triton_poi_fused__native_batch_norm_legit_no_training_add_leaky_relu_24:
[----:B------:R-:W-:Y:S01]  /*0000*/  LDC R1, c[0x0][0x28] ;  /* 0x00000a00ff017b82 */ /* 0x000fe20000000800 */
[----:B------:R-:W1:Y:S07]  /*0010*/  S2R R0, SR_TID.X ;  /* 0x0000000000007919 */ /* 0x000e6e0000002100 */
[----:B------:R-:W2:Y:S01]  /*0020*/  LDC.64 R6, c[0x0][0x228] ;  /* 0x00008a00ff067b82 */ /* 0x000ea20000000a00 */
[----:B------:R-:W-:Y:S01]  /*0030*/  ULDC.64 UR4, c[0x0][0x208] ;  /* 0x0000820000047ab9 */ /* 0x000fe20000000a00 */
[----:B------:R-:W3:Y:S06]  /*0040*/  S2R R3, SR_CTAID.X ;  /* 0x0000000000037919 */ /* 0x000eec0000002500 */
[----:B------:R-:W4:Y:S08]  /*0050*/  LDC.64 R4, c[0x0][0x220] ;  /* 0x00008800ff047b82 */ /* 0x000f300000000a00 */
[----:B------:R-:W5:Y:S08]  /*0060*/  LDC.64 R8, c[0x0][0x230] ;  /* 0x00008c00ff087b82 */ /* 0x000f700000000a00 */
[----:B------:R-:W5:Y:S01]  /*0070*/  LDC.64 R10, c[0x0][0x238] ;  /* 0x00008e00ff0a7b82 */ /* 0x000f620000000a00 */
[----:B-1----:R-:W-:-:S07]  /*0080*/  LOP3.LUT R0, R0, 0x7f, RZ, 0xc0, !PT ;  /* 0x0000007f00007812 */ /* 0x002fce00078ec0ff */
[----:B------:R-:W1:Y:S01]  /*0090*/  LDC.64 R12, c[0x0][0x240] ;  /* 0x00009000ff0c7b82 */ /* 0x000e620000000a00 */
[----:B---3--:R-:W-:Y:S02]  /*00a0*/  SHF.R.S32.HI R2, RZ, 0x18, R3 ;  /* 0x00000018ff027819 */ /* 0x008fe40000011403 */
[----:B------:R-:W-:Y:S02]  /*00b0*/  LEA R0, R3, R0, 0x7 ;  /* 0x0000000003007211 */ /* 0x000fe400078e38ff */
[----:B------:R-:W-:-:S04]  /*00c0*/  SGXT R3, R2, 0x1 ;  /* 0x000000010203781a */ /* 0x000fc80000000200 */
[----:B------:R-:W-:-:S04]  /*00d0*/  LEA.HI R3, R3, R0, RZ, 0x9 ;  /* 0x0000000003037211 */ /* 0x000fc800078f48ff */
[----:B------:R-:W-:-:S04]  /*00e0*/  LOP3.LUT R3, R3, 0xfffffe00, RZ, 0xc0, !PT ;  /* 0xfffffe0003037812 */ /* 0x000fc800078ec0ff */
[----:B------:R-:W-:Y:S02]  /*00f0*/  IADD3 R15, R0, -R3, RZ ;  /* 0x80000003000f7210 */ /* 0x000fe40007ffe0ff */
[----:B------:R-:W3:Y:S03]  /*0100*/  LDC.64 R2, c[0x0][0x218] ;  /* 0x00008600ff027b82 */ /* 0x000ee60000000a00 */
[----:B--2---:R-:W-:-:S05]  /*0110*/  IMAD.WIDE R6, R15, 0x4, R6 ;  /* 0x000000040f067825 */ /* 0x004fca00078e0206 */
[----:B------:R2:W2:Y:S01]  /*0120*/  LDG.E.EL R14, desc[UR4][R6.64] ;  /* 0x00000004060e7981 */ /* 0x0004a2000c2e1900 */
[----:B----4-:R-:W-:-:S04]  /*0130*/  IMAD.WIDE R4, R15, 0x4, R4 ;  /* 0x000000040f047825 */ /* 0x010fc800078e0204 */
[C---:B-----5:R-:W-:Y:S02]  /*0140*/  IMAD.WIDE R8, R15.reuse, 0x4, R8 ;  /* 0x000000040f087825 */ /* 0x060fe400078e0208 */
[----:B------:R-:W4:Y:S02]  /*0150*/  LDG.E.EL R5, desc[UR4][R4.64] ;  /* 0x0000000404057981 */ /* 0x000f24000c2e1900 */
[C---:B---3--:R-:W-:Y:S02]  /*0160*/  IMAD.WIDE R2, R0.reuse, 0x4, R2 ;  /* 0x0000000400027825 */ /* 0x048fe400078e0202 */
[----:B------:R-:W3:Y:S02]  /*0170*/  LDG.E.EL R8, desc[UR4][R8.64] ;  /* 0x0000000408087981 */ /* 0x000ee4000c2e1900 */
[----:B0-2---:R-:W-:Y:S02]  /*0180*/  IMAD.WIDE R6, R15, 0x4, R10 ;  /* 0x000000040f067825 */ /* 0x005fe400078e020a */
[----:B------:R0:W4:Y:S04]  /*0190*/  LDG.E R2, desc[UR4][R2.64] ;  /* 0x0000000402027981 */ /* 0x000128000c1e1900 */
[----:B------:R-:W3:Y:S01]  /*01a0*/  LDG.E.EL R7, desc[UR4][R6.64] ;  /* 0x0000000406077981 */ /* 0x000ee2000c2e1900 */
[----:B-1----:R-:W-:-:S06]  /*01b0*/  IMAD.WIDE R10, R0, 0x4, R12 ;  /* 0x00000004000a7825 */ /* 0x002fcc00078e020c */
[----:B------:R-:W2:Y:S01]  /*01c0*/  LDG.E R10, desc[UR4][R10.64] ;  /* 0x000000040a0a7981 */ /* 0x000ea2000c1e1900 */
[----:B0-----:R-:W-:Y:S01]  /*01d0*/  HFMA2.MMA R3, -RZ, RZ, 1.625, 0 ;  /* 0x3e800000ff037435 */ /* 0x001fe200000001ff */
[----:B------:R-:W-:-:S04]  /*01e0*/  FADD R14, R14, 9.9999997473787516356e-06 ;  /* 0x3727c5ac0e0e7421 */ /* 0x000fc80000000000 */
[----:B------:R-:W0:Y:S02]  /*01f0*/  MUFU.SQRT R12, R14 ;  /* 0x0000000e000c7308 */ /* 0x000e240000002000 */
[C---:B0-----:R-:W-:Y:S02]  /*0200*/  FSETP.GT.AND P0, PT, R12.reuse, 8.50705917302346158658e+37, PT ;  /* 0x7e8000000c00780b */ /* 0x041fe40003f04000 */
[----:B------:R-:W-:-:S11]  /*0210*/  FSETP.GEU.AND P1, PT, R12, 1.175494350822287508e-38, PT ;  /* 0x008000000c00780b */ /* 0x000fd60003f2e000 */
[----:B------:R-:W-:-:S04]  /*0220*/  @P0 FMUL R12, R12, 0.25 ;  /* 0x3e8000000c0c0820 */ /* 0x000fc80000400000 */
[----:B------:R-:W-:-:S06]  /*0230*/  @!P1 FMUL R12, R12, 16777216 ;  /* 0x4b8000000c0c9820 */ /* 0x000fcc0000400000 */
[----:B------:R-:W0:Y:S01]  /*0240*/  MUFU.RCP R12, R12 ;  /* 0x0000000c000c7308 */ /* 0x000e220000001000 */
[----:B------:R-:W-:Y:S01]  /*0250*/  FSEL R3, R3, 1, P0 ;  /* 0x3f80000003037808 */ /* 0x000fe20000000000 */
[----:B----4-:R-:W-:-:S04]  /*0260*/  FADD R2, R2, -R5 ;  /* 0x8000000502027221 */ /* 0x010fc80000000000 */
[----:B------:R-:W-:-:S04]  /*0270*/  @!P1 FMUL R3, R3, 16777216 ;  /* 0x4b80000003039820 */ /* 0x000fc80000400000 */
[----:B0-----:R-:W-:-:S04]  /*0280*/  FMUL R3, R12, R3 ;  /* 0x000000030c037220 */ /* 0x001fc80000400000 */
[----:B------:R-:W-:Y:S02]  /*0290*/  FMUL R4, R2, R3 ;  /* 0x0000000302047220 */ /* 0x000fe40000400000 */
[----:B------:R-:W0:Y:S02]  /*02a0*/  LDC.64 R2, c[0x0][0x210] ;  /* 0x00008400ff027b82 */ /* 0x000e240000000a00 */
[----:B---3--:R-:W-:-:S05]  /*02b0*/  FFMA R7, R8, R4, R7 ;  /* 0x0000000408077223 */ /* 0x008fca0000000007 */
[----:B------:R-:W-:-:S13]  /*02c0*/  FSETP.GT.AND P0, PT, R7, RZ, PT ;  /* 0x000000ff0700720b */ /* 0x000fda0003f04000 */
[----:B------:R-:W-:Y:S01]  /*02d0*/  @!P0 FMUL R7, R7, 0.10000000149011611938 ;  /* 0x3dcccccd07078820 */ /* 0x000fe20000400000 */
[----:B0-----:R-:W-:-:S04]  /*02e0*/  IMAD.WIDE R2, R0, 0x4, R2 ;  /* 0x0000000400027825 */ /* 0x001fc800078e0202 */
[----:B--2---:R-:W-:-:S05]  /*02f0*/  FADD R7, R10, R7 ;  /* 0x000000070a077221 */ /* 0x004fca0000000000 */
[----:B------:R-:W-:Y:S01]  /*0300*/  STG.E desc[UR4][R2.64], R7 ;  /* 0x0000000702007986 */ /* 0x000fe2000c101904 */
[----:B------:R-:W-:Y:S05]  /*0310*/  EXIT ;  /* 0x000000000000794d */ /* 0x000fea0003800000 */
.L_x_0:
[----:B------:R-:W-:-:S00]  /*0320*/  BRA `(.L_x_0) ;  /* 0xfffffffc00fc7947 */ /* 0x000fc0000383ffff */
[----:B------:R-:W-:-:S00]  /*0330*/  NOP ;  /* 0x0000000000007918 */ /* 0x000fc00000000000 */
        /* <DEDUP_REMOVED lines=12> */
.L_x_1:


//--------------------- .nv.global.init           --------------------------
	.section	.nv.global.init,"aw",@progbits
.nv.global.init:
	.type		_$_str,@object
	.size		_$_str,(_$_str_$_2 - _$_str)
_$_str:
        /*0000*/ 	.byte	0x5f, 0x5f, 0x43, 0x55, 0x44, 0x41, 0x5f, 0x46, 0x54, 0x5a, 0x00
	.type		_$_str_$_2,@object
	.size		_$_str_$_2,(.L_1 - _$_str_$_2)
_$_str_$_2:
        /*000b*/ 	.byte	0x5f, 0x5f, 0x43, 0x55, 0x44, 0x41, 0x5f, 0x50, 0x52, 0x45, 0x43, 0x5f, 0x53, 0x51, 0x52, 0x54
        /*001b*/ 	.byte	0x00
.L_1:


//--------------------- .nv.constant0.triton_poi_fused__native_batch_norm_legit_no_training_add_leaky_relu_24 --------------------------
	.section	.nv.constant0.triton_poi_fused__native_batch_norm_legit_no_training_add_leaky_relu_24,"a",@progbits
	.sectionflags	@""
	.align	4
.nv.constant0.triton_poi_fused__native_batch_norm_legit_no_training_add_leaky_relu_24:
	.zero		588
